//
// Generated by NVIDIA NVVM Compiler
//
// Compiler Build ID: CL-36424714
// Cuda compilation tools, release 13.0, V13.0.88
// Based on NVVM 20.0.0
//

.version 9.0
.target sm_100
.address_size 64

	// .globl	kernexec
.extern .func  (.param .b32 func_retval0) vprintf
(
	.param .b64 vprintf_param_0,
	.param .b64 vprintf_param_1
)
;
.global .align 1 .b8 $str[51] = {82, 101, 99, 101, 105, 118, 101, 100, 32, 97, 114, 103, 117, 109, 101, 110, 116, 32, 37, 102, 32, 97, 116, 32, 98, 108, 111, 99, 107, 32, 37, 100, 44, 32, 116, 104, 114, 101, 97, 100, 32, 37, 100, 32, 37, 100, 32, 37, 100, 10};

.visible .entry kernexec(
	.param .f64 kernexec_param_0
)
{
	.local .align 8 .b8 	__local_depot0[24];
	.reg .b64 	%SP;
	.reg .b64 	%SPL;
	.reg .b32 	%r<7>;
	.reg .b64 	%rd<5>;
	.reg .b64 	%fd<2>;

	mov.u64 	%SPL, __local_depot0;
	cvta.local.u64 	%SP, %SPL;
	ld.param.f64 	%fd1, [kernexec_param_0];
	add.u64 	%rd1, %SP, 0;
	add.u64 	%rd2, %SPL, 0;
	mov.u32 	%r1, %ctaid.x;
	mov.u32 	%r2, %tid.x;
	mov.u32 	%r3, %tid.y;
	mov.u32 	%r4, %tid.z;
	st.local.f64 	[%rd2], %fd1;
	st.local.v2.u32 	[%rd2+8], {%r1, %r2};
	st.local.v2.u32 	[%rd2+16], {%r3, %r4};
	mov.u64 	%rd3, $str;
	cvta.global.u64 	%rd4, %rd3;
	{ // callseq 0, 0
	.param .b64 param0;
	st.param.b64 	[param0], %rd4;
	.param .b64 param1;
	st.param.b64 	[param1], %rd1;
	.param .b32 retval0;
	call.uni (retval0), 
	vprintf, 
	(
	param0, 
	param1
	);
	ld.param.b32 	%r5, [retval0];
	} // callseq 0
	ret;

}


// ===== COMPILED SASS (sm_100) =====

	.target	sm_100

	.elftype	@"ET_EXEC"


//--------------------- .note.nv.tkinfo           --------------------------
	.section	.note.nv.tkinfo,"",@"SHT_NOTE"
	.sectionflags	@"SHF_NOTE_NV_TKINFO"
	.tkinfo
        /*0018*/ 	.word	0x00000002
        /*0030*/ 	.string	""
        /*0030*/ 	.string	"ptxas"
        /*0030*/ 	.string	"Cuda compilation tools, release 13.0, V13.0.88"
        /*0030*/ 	.string	"Build cuda_13.0.r13.0/compiler.36424714_0"
        /*0030*/ 	.string	"-arch sm_100 -m 64 "



//--------------------- .note.nv.cuinfo           --------------------------
	.section	.note.nv.cuinfo,"",@"SHT_NOTE"
	.sectionflags	@"SHF_NOTE_NV_CUINFO"
        /*0018*/ 	.short	0x0002
        /*001a*/ 	.short	0x0064
        /*001c*/ 	.short	0x0082
	.zero		2


//--------------------- .nv.info                  --------------------------
	.section	.nv.info,"",@"SHT_CUDA_INFO"
	.align	4


	//----- nvinfo : EIATTR_REGCOUNT
	.align		4
        /*0000*/ 	.byte	0x04, 0x2f
        /*0002*/ 	.short	(.L_2 - .L_1)
	.align		4
.L_1:
        /*0004*/ 	.word	index@(kernexec)
        /*0008*/ 	.word	0x00000018


	//----- nvinfo : EIATTR_FRAME_SIZE
	.align		4
.L_2:
        /*000c*/ 	.byte	0x04, 0x11
        /*000e*/ 	.short	(.L_4 - .L_3)
	.align		4
.L_3:
        /*0010*/ 	.word	index@(kernexec)
        /*0014*/ 	.word	0x00000018


	//----- nvinfo : EIATTR_MIN_STACK_SIZE
	.align		4
.L_4:
        /*0018*/ 	.byte	0x04, 0x12
        /*001a*/ 	.short	(.L_6 - .L_5)
	.align		4
.L_5:
        /*001c*/ 	.word	index@(kernexec)
        /*0020*/ 	.word	0x00000018
.L_6:


//--------------------- .nv.compat                --------------------------
	.section	.nv.compat,"",@"SHT_CUDA_COMPAT_INFO"
	.align	4
        /*0000*/ 	.byte	0x02, 0x09, 0x00, 0x00, 0x02, 0x02, 0x01, 0x00, 0x02, 0x05, 0x05, 0x00, 0x03, 0x07, 0x01, 0x01
        /*0010*/ 	.byte	0x02, 0x03, 0x00, 0x00, 0x02, 0x06, 0x01, 0x00, 0x04, 0x0b, 0x08, 0x00, 0x09, 0x00, 0x00, 0x00
        /*0020*/ 	.byte	0x00, 0x00, 0x00, 0x00


//--------------------- .nv.info.kernexec         --------------------------
	.section	.nv.info.kernexec,"",@"SHT_CUDA_INFO"
	.sectionflags	@""
	.align	4


	//----- nvinfo : EIATTR_CUDA_API_VERSION
	.align		4
        /*0000*/ 	.byte	0x04, 0x37
        /*0002*/ 	.short	(.L_8 - .L_7)
.L_7:
        /*0004*/ 	.word	0x00000082


	//----- nvinfo : EIATTR_KPARAM_INFO
	.align		4
.L_8:
        /*0008*/ 	.byte	0x04, 0x17
        /*000a*/ 	.short	(.L_10 - .L_9)
.L_9:
        /*000c*/ 	.word	0x00000000
        /*0010*/ 	.short	0x0000
        /*0012*/ 	.short	0x0000
        /*0014*/ 	.byte	0x00, 0xf0, 0x21, 0x00


	//----- nvinfo : EIATTR_SPARSE_MMA_MASK
	.align		4
.L_10:
        /*0018*/ 	.byte	0x03, 0x50
        /*001a*/ 	.short	0x0000


	//----- nvinfo : EIATTR_MAXREG_COUNT
	.align		4
        /*001c*/ 	.byte	0x03, 0x1b
        /*001e*/ 	.short	0x00ff


	//----- nvinfo : EIATTR_EXTERNS
	.align		4
        /*0020*/ 	.byte	0x04, 0x0f
        /*0022*/ 	.short	(.L_12 - .L_11)


	//   ....[0]....
	.align		4
.L_11:
        /*0024*/ 	.word	index@(vprintf)


	//----- nvinfo : EIATTR_MERCURY_ISA_VERSION
	.align		4
.L_12:
        /*0028*/ 	.byte	0x03, 0x5f
        /*002a*/ 	.short	0x0101


	//----- nvinfo : EIATTR_VRC_CTA_INIT_COUNT
	.align		4
        /*002c*/ 	.byte	0x02, 0x4a
	.zero		1
	.zero		1


	//----- nvinfo : EIATTR_SYSCALL_OFFSETS
	.align		4
        /*0030*/ 	.byte	0x04, 0x46
        /*0032*/ 	.short	(.L_14 - .L_13)


	//   ....[0]....
.L_13:
        /*0034*/ 	.word	0x00000140


	//----- nvinfo : EIATTR_EXIT_INSTR_OFFSETS
	.align		4
.L_14:
        /*0038*/ 	.byte	0x04, 0x1c
        /*003a*/ 	.short	(.L_16 - .L_15)


	//   ....[0]....
.L_15:
        /*003c*/ 	.word	0x00000150


	//----- nvinfo : EIATTR_CBANK_PARAM_SIZE
	.align		4
.L_16:
        /*0040*/ 	.byte	0x03, 0x19
        /*0042*/ 	.short	0x0008


	//----- nvinfo : EIATTR_PARAM_CBANK
	.align		4
        /*0044*/ 	.byte	0x04, 0x0a
        /*0046*/ 	.short	(.L_18 - .L_17)
	.align		4
.L_17:
        /*0048*/ 	.word	index@(.nv.constant0.kernexec)
        /*004c*/ 	.short	0x0380
        /*004e*/ 	.short	0x0008


	//----- nvinfo : EIATTR_SW_WAR
	.align		4
.L_18:
        /*0050*/ 	.byte	0x04, 0x36
        /*0052*/ 	.short	(.L_20 - .L_19)
.L_19:
        /*0054*/ 	.word	0x00000008
.L_20:


//--------------------- .nv.callgraph             --------------------------
	.section	.nv.callgraph,"",@"SHT_CUDA_CALLGRAPH"
	.align	4
	.sectionentsize	8
	.align		4
        /*0000*/ 	.word	0x00000000
	.align		4
        /*0004*/ 	.word	0xffffffff
	.align		4
        /*0008*/ 	.word	index@(kernexec)
	.align		4
        /*000c*/ 	.word	index@(vprintf)
	.align		4
        /*0010*/ 	.word	0x00000000
	.align		4
        /*0014*/ 	.word	0xfffffffe
	.align		4
        /*0018*/ 	.word	0x00000000
	.align		4
        /*001c*/ 	.word	0xfffffffd
	.align		4
        /*0020*/ 	.word	0x00000000
	.align		4
        /*0024*/ 	.word	0xfffffffc


//--------------------- .nv.constant4             --------------------------
	.section	.nv.constant4,"a",@progbits
	.align	8
	.align		8
.nv.constant4:
        /*0000*/ 	.dword	vprintf
	.align		8
        /*0008*/ 	.dword	$str


//--------------------- .text.kernexec            --------------------------
	.section	.text.kernexec,"ax",@progbits
	.align	128
        .global         kernexec
        .type           kernexec,@function
        .size           kernexec,(.L_x_2 - kernexec)
        .other          kernexec,@"STO_CUDA_ENTRY STV_DEFAULT"
kernexec:
.text.kernexec:
[----:B------:R-:W0:Y:S01]  /*0000*/  LDC R1, c[0x0][0x37c] ;  /* 0x0000df00ff017b82 */ /* 0x000e220000000800 */
[----:B------:R-:W1:Y:S07]  /*0010*/  S2R R8, SR_CTAID.X ;  /* 0x0000000000087919 */ /* 0x000e6e0000002500 */
[----:B------:R-:W2:Y:S01]  /*0020*/  LDC.64 R12, c[0x0][0x380] ;  /* 0x0000e000ff0c7b82 */ /* 0x000ea20000000a00 */
[----:B0-----:R-:W-:Y:S01]  /*0030*/  VIADD R1, R1, 0xffffffe8 ;  /* 0xffffffe801017836 */ /* 0x001fe20000000000 */
[----:B------:R-:W-:Y:S01]  /*0040*/  MOV R0, 0x0 ;  /* 0x0000000000007802 */ /* 0x000fe20000000f00 */
[----:B------:R-:W1:Y:S01]  /*0050*/  S2R R9, SR_TID.X ;  /* 0x0000000000097919 */ /* 0x000e620000002100 */
[----:B------:R-:W0:Y:S01]  /*0060*/  LDCU UR4, c[0x0][0x2f8] ;  /* 0x00005f00ff0477ac */ /* 0x000e220008000800 */
[----:B------:R-:W3:Y:S03]  /*0070*/  S2R R10, SR_TID.Y ;  /* 0x00000000000a7919 */ /* 0x000ee60000002200 */
[----:B------:R4:W5:Y:S01]  /*0080*/  LDC.64 R2, c[0x4][R0] ;  /* 0x0100000000027b82 */ /* 0x0009620000000a00 */
[----:B------:R-:W4:Y:S01]  /*0090*/  LDCU.64 UR6, c[0x4][0x8] ;  /* 0x01000100ff0677ac */ /* 0x000f220008000a00 */
[----:B------:R-:W3:Y:S01]  /*00a0*/  S2R R11, SR_TID.Z ;  /* 0x00000000000b7919 */ /* 0x000ee20000002300 */
[----:B------:R-:W4:Y:S01]  /*00b0*/  LDCU UR5, c[0x0][0x2fc] ;  /* 0x00005f80ff0577ac */ /* 0x000f220008000800 */
[----:B0-----:R-:W-:Y:S01]  /*00c0*/  IADD3 R6, P0, PT, R1, UR4, RZ ;  /* 0x0000000401067c10 */ /* 0x001fe2000ff1e0ff */
[----:B--2---:R0:W-:Y:S01]  /*00d0*/  STL.64 [R1], R12 ;  /* 0x0000000c01007387 */ /* 0x0041e20000100a00 */
[----:B----4-:R-:W-:Y:S01]  /*00e0*/  IMAD.U32 R4, RZ, RZ, UR6 ;  /* 0x00000006ff047e24 */ /* 0x010fe2000f8e00ff */
[----:B------:R-:W-:-:S02]  /*00f0*/  MOV R5, UR7 ;  /* 0x0000000700057c02 */ /* 0x000fc40008000f00 */
[----:B------:R-:W-:Y:S01]  /*0100*/  IMAD.X R7, RZ, RZ, UR5, P0 ;  /* 0x00000005ff077e24 */ /* 0x000fe200080e06ff */
[----:B-1----:R0:W-:Y:S04]  /*0110*/  STL.64 [R1+0x8], R8 ;  /* 0x0000080801007387 */ /* 0x0021e80000100a00 */
[----:B---3--:R0:W-:Y:S03]  /*0120*/  STL.64 [R1+0x10], R10 ;  /* 0x0000100a01007387 */ /* 0x0081e60000100a00 */
[----:B------:R-:W-:-:S07]  /*0130*/  LEPC R20, `(.L_x_0) ;  /* 0x000000001014794e */ /* 0x000fce0000000000 */
[----:B0----5:R-:W-:Y:S05]  /*0140*/  CALL.ABS.NOINC R2 ;  /* 0x0000000002007343 */ /* 0x021fea0003c00000 */
.L_x_0:
[----:B------:R-:W-:Y:S05]  /*0150*/  EXIT ;  /* 0x000000000000794d */ /* 0x000fea0003800000 */
.L_x_1:
[----:B------:R-:W-:-:S00]  /*0160*/  BRA `(.L_x_1) ;  /* 0xfffffffc00fc7947 */ /* 0x000fc0000383ffff */
[----:B------:R-:W-:-:S00]  /*0170*/  NOP ;  /* 0x0000000000007918 */ /* 0x000fc00000000000 */
        /* <DEDUP_REMOVED lines=8> */
.L_x_2:


//--------------------- .nv.global.init           --------------------------
	.section	.nv.global.init,"aw",@progbits
.nv.global.init:
	.type		$str,@object
	.size		$str,(.L_0 - $str)
$str:
        /*0000*/ 	.byte	0x52, 0x65, 0x63, 0x65, 0x69, 0x76, 0x65, 0x64, 0x20, 0x61, 0x72, 0x67, 0x75, 0x6d, 0x65, 0x6e
        /*0010*/ 	.byte	0x74, 0x20, 0x25, 0x66, 0x20, 0x61, 0x74, 0x20, 0x62, 0x6c, 0x6f, 0x63, 0x6b, 0x20, 0x25, 0x64
        /*0020*/ 	.byte	0x2c, 0x20, 0x74, 0x68, 0x72, 0x65, 0x61, 0x64, 0x20, 0x25, 0x64, 0x20, 0x25, 0x64, 0x20, 0x25
        /*0030*/ 	.byte	0x64, 0x0a, 0x00
.L_0:


//--------------------- .nv.shared.reserved.0     --------------------------
	.section	.nv.shared.reserved.0,"aw",@nobits
	.weak		__nv_reservedSMEM_offset_0_alias
	.size		__nv_reservedSMEM_offset_0_alias, 0, 64
	.other		__nv_reservedSMEM_offset_0_alias,@"STO_CUDA_RESERVED_SHARED STV_DEFAULT"
__nv_reservedSMEM_offset_0_alias:
	.zero		0
	.zero		64


//--------------------- .nv.constant0.kernexec    --------------------------
	.section	.nv.constant0.kernexec,"a",@progbits
	.sectionflags	@""
	.align	4
.nv.constant0.kernexec:
	.zero		904


//--------------------- SYMBOLS --------------------------

	.type		.nv.reservedSmem.offset0,@object
	.size		.nv.reservedSmem.offset0,0x4
	.type		vprintf,@function
